	.headerflags	@"EF_CUDA_TEXMODE_UNIFIED EF_CUDA_64BIT_ADDRESS EF_CUDA_ACCELERATORS EF_CUDA_SM90 EF_CUDA_VIRTUAL_SM(EF_CUDA_SM90)"
	.elftype	@"ET_EXEC"


//--------------------- .nv.info                  --------------------------
	.section	.nv.info,"",@"SHT_CUDA_INFO"
	.align	4


	//----- nvinfo : EIATTR_REGCOUNT
	.align		4
        /*0000*/ 	.byte	0x04, 0x2f
        /*0002*/ 	.short	(.L_3 - .L_2)
	.align		4
.L_2:
        /*0004*/ 	.word	index@(triton_poi_fused__native_batch_norm_legit_no_training_convolution_relu_16)
        /*0008*/ 	.word	0x00000016


	//----- nvinfo : EIATTR_MIN_STACK_SIZE
	.align		4
.L_3:
        /*000c*/ 	.byte	0x04, 0x12
        /*000e*/ 	.short	(.L_5 - .L_4)
	.align		4
.L_4:
        /*0010*/ 	.word	index@(triton_poi_fused__native_batch_norm_legit_no_training_convolution_relu_16)
        /*0014*/ 	.word	0x00000000


	//----- nvinfo : EIATTR_FRAME_SIZE
	.align		4
.L_5:
        /*0018*/ 	.byte	0x04, 0x11
        /*001a*/ 	.short	(.L_7 - .L_6)
	.align		4
.L_6:
        /*001c*/ 	.word	index@(triton_poi_fused__native_batch_norm_legit_no_training_convolution_relu_16)
        /*0020*/ 	.word	0x00000000


	//----- nvinfo : EIATTR_MIN_STACK_SIZE
	.align		4
.L_7:
        /*0024*/ 	.byte	0x04, 0x12
        /*0026*/ 	.short	(.L_9 - .L_8)
	.align		4
.L_8:
        /*0028*/ 	.word	index@(triton_poi_fused__native_batch_norm_legit_no_training_convolution_relu_16)
        /*002c*/ 	.word	0x00000000
.L_9:


//--------------------- .nv.info.triton_poi_fused__native_batch_norm_legit_no_training_convolution_relu_16 --------------------------
	.section	.nv.info.triton_poi_fused__native_batch_norm_legit_no_training_convolution_relu_16,"",@"SHT_CUDA_INFO"
	.sectionflags	@""
	.align	4


	//----- nvinfo : EIATTR_CUDA_API_VERSION
	.align		4
        /*0000*/ 	.byte	0x04, 0x37
        /*0002*/ 	.short	(.L_11 - .L_10)
.L_10:
        /*0004*/ 	.word	0x0000007c


	//----- nvinfo : EIATTR_KPARAM_INFO
	.align		4
.L_11:
        /*0008*/ 	.byte	0x04, 0x17
        /*000a*/ 	.short	(.L_13 - .L_12)
.L_12:
        /*000c*/ 	.word	0x00000000
        /*0010*/ 	.short	0x0007
        /*0012*/ 	.short	0x0038
        /*0014*/ 	.byte	0x00, 0xf0, 0x11, 0x00


	//----- nvinfo : EIATTR_KPARAM_INFO
	.align		4
.L_13:
        /*0018*/ 	.byte	0x04, 0x17
        /*001a*/ 	.short	(.L_15 - .L_14)
.L_14:
        /*001c*/ 	.word	0x00000000
        /*0020*/ 	.short	0x0006
        /*0022*/ 	.short	0x0030
        /*0024*/ 	.byte	0x00, 0xf4, 0x21, 0x00


	//----- nvinfo : EIATTR_KPARAM_INFO
	.align		4
.L_15:
        /*0028*/ 	.byte	0x04, 0x17
        /*002a*/ 	.short	(.L_17 - .L_16)
.L_16:
        /*002c*/ 	.word	0x00000000
        /*0030*/ 	.short	0x0005
        /*0032*/ 	.short	0x0028
        /*0034*/ 	.byte	0x00, 0xf4, 0x21, 0x00


	//----- nvinfo : EIATTR_KPARAM_INFO
	.align		4
.L_17:
        /*0038*/ 	.byte	0x04, 0x17
        /*003a*/ 	.short	(.L_19 - .L_18)
.L_18:
        /*003c*/ 	.word	0x00000000
        /*0040*/ 	.short	0x0004
        /*0042*/ 	.short	0x0020
        /*0044*/ 	.byte	0x00, 0xf4, 0x21, 0x00


	//----- nvinfo : EIATTR_KPARAM_INFO
	.align		4
.L_19:
        /*0048*/ 	.byte	0x04, 0x17
        /*004a*/ 	.short	(.L_21 - .L_20)
.L_20:
        /*004c*/ 	.word	0x00000000
        /*0050*/ 	.short	0x0003
        /*0052*/ 	.short	0x0018
        /*0054*/ 	.byte	0x00, 0xf4, 0x21, 0x00


	//----- nvinfo : EIATTR_KPARAM_INFO
	.align		4
.L_21:
        /*0058*/ 	.byte	0x04, 0x17
        /*005a*/ 	.short	(.L_23 - .L_22)
.L_22:
        /*005c*/ 	.word	0x00000000
        /*0060*/ 	.short	0x0002
        /*0062*/ 	.short	0x0010
        /*0064*/ 	.byte	0x00, 0xf4, 0x21, 0x00


	//----- nvinfo : EIATTR_KPARAM_INFO
	.align		4
.L_23:
        /*0068*/ 	.byte	0x04, 0x17
        /*006a*/ 	.short	(.L_25 - .L_24)
.L_24:
        /*006c*/ 	.word	0x00000000
        /*0070*/ 	.short	0x0001
        /*0072*/ 	.short	0x0008
        /*0074*/ 	.byte	0x00, 0xf4, 0x21, 0x00


	//----- nvinfo : EIATTR_KPARAM_INFO
	.align		4
.L_25:
        /*0078*/ 	.byte	0x04, 0x17
        /*007a*/ 	.short	(.L_27 - .L_26)
.L_26:
        /*007c*/ 	.word	0x00000000
        /*0080*/ 	.short	0x0000
        /*0082*/ 	.short	0x0000
        /*0084*/ 	.byte	0x00, 0xf4, 0x21, 0x00


	//----- nvinfo : EIATTR_SPARSE_MMA_MASK
	.align		4
.L_27:
        /*0088*/ 	.byte	0x03, 0x50
        /*008a*/ 	.short	0x0000


	//----- nvinfo : EIATTR_MAXREG_COUNT
	.align		4
        /*008c*/ 	.byte	0x03, 0x1b
        /*008e*/ 	.short	0x00ff


	//----- nvinfo : EIATTR_EXIT_INSTR_OFFSETS
	.align		4
        /*0090*/ 	.byte	0x04, 0x1c
        /*0092*/ 	.short	(.L_29 - .L_28)


	//   ....[0]....
.L_28:
        /*0094*/ 	.word	0x000003b0


	//----- nvinfo : EIATTR_REQNTID
	.align		4
.L_29:
        /*0098*/ 	.byte	0x04, 0x10
        /*009a*/ 	.short	(.L_31 - .L_30)
.L_30:
        /*009c*/ 	.word	0x00000100
        /*00a0*/ 	.word	0x00000001
        /*00a4*/ 	.word	0x00000001


	//----- nvinfo : EIATTR_CBANK_PARAM_SIZE
	.align		4
.L_31:
        /*00a8*/ 	.byte	0x03, 0x19
        /*00aa*/ 	.short	0x003c


	//----- nvinfo : EIATTR_PARAM_CBANK
	.align		4
        /*00ac*/ 	.byte	0x04, 0x0a
        /*00ae*/ 	.short	(.L_33 - .L_32)
	.align		4
.L_32:
        /*00b0*/ 	.word	index@(.nv.constant0.triton_poi_fused__native_batch_norm_legit_no_training_convolution_relu_16)
        /*00b4*/ 	.short	0x0210
        /*00b6*/ 	.short	0x003c


	//----- nvinfo : EIATTR_SW_WAR
	.align		4
.L_33:
        /*00b8*/ 	.byte	0x04, 0x36
        /*00ba*/ 	.short	(.L_35 - .L_34)
.L_34:
        /*00bc*/ 	.word	0x00000008
.L_35:


//--------------------- .nv.callgraph             --------------------------
	.section	.nv.callgraph,"",@"SHT_CUDA_CALLGRAPH"
	.align	4
	.sectionentsize	8
	.align		4
        /*0000*/ 	.word	0x00000000
	.align		4
        /*0004*/ 	.word	0xffffffff
	.align		4
        /*0008*/ 	.word	0x00000000
	.align		4
        /*000c*/ 	.word	0xfffffffe
	.align		4
        /*0010*/ 	.word	0x00000000
	.align		4
        /*0014*/ 	.word	0xfffffffd
	.align		4
        /*0018*/ 	.word	0x00000000
	.align		4
        /*001c*/ 	.word	0xfffffffc


//--------------------- .nv.constant4             --------------------------
	.section	.nv.constant4,"a",@progbits
	.align	8
	.align		8
.nv.constant4:
        /*0000*/ 	.dword	_$_str
	.align		8
        /*0008*/ 	.dword	_$_str_$_2


//--------------------- .text.triton_poi_fused__native_batch_norm_legit_no_training_convolution_relu_16 --------------------------
	.section	.text.triton_poi_fused__native_batch_norm_legit_no_training_convolution_relu_16,"ax",@progbits
	.align	128
        .global         triton_poi_fused__native_batch_norm_legit_no_training_convolution_relu_16
        .type           triton_poi_fused__native_batch_norm_legit_no_training_convolution_relu_16,@function
        .size           triton_poi_fused__native_batch_norm_legit_no_training_convolution_relu_16,(.L_x_1 - triton_poi_fused__native_batch_norm_legit_no_training_convolution_relu_16)
        .other          triton_poi_fused__native_batch_norm_legit_no_training_convolution_relu_16,@"STO_CUDA_ENTRY STV_DEFAULT"
triton_poi_fused__native_batch_norm_legit_no_training_convolution_relu_16:
.text.triton_poi_fused__native_batch_norm_legit_no_training_convolution_relu_16:
[----:B------:R-:W-:Y:S01]  /*0000*/  LDC R1, c[0x0][0x28] ;  /* 0x00000a00ff017b82 */ /* 0x000fe20000000800 */
[----:B------:R-:W1:Y:S07]  /*0010*/  S2R R0, SR_TID.X ;  /* 0x0000000000007919 */ /* 0x000e6e0000002100 */
[----:B------:R-:W2:Y:S01]  /*0020*/  LDC.64 R14, c[0x0][0x228] ;  /* 0x00008a00ff0e7b82 */ /* 0x000ea20000000a00 */
[----:B------:R-:W-:Y:S01]  /*0030*/  ULDC.64 UR4, c[0x0][0x208] ;  /* 0x0000820000047ab9 */ /* 0x000fe20000000a00 */
[----:B------:R-:W3:Y:S06]  /*0040*/  S2R R5, SR_CTAID.X ;  /* 0x0000000000057919 */ /* 0x000eec0000002500 */
[----:B------:R-:W4:Y:S08]  /*0050*/  LDC.64 R10, c[0x0][0x218] ;  /* 0x00008600ff0a7b82 */ /* 0x000f300000000a00 */
[----:B------:R-:W5:Y:S08]  /*0060*/  LDC.64 R12, c[0x0][0x220] ;  /* 0x00008800ff0c7b82 */ /* 0x000f700000000a00 */
[----:B------:R-:W5:Y:S01]  /*0070*/  LDC.64 R16, c[0x0][0x230] ;  /* 0x00008c00ff107b82 */ /* 0x000f620000000a00 */
[----:B-1----:R-:W-:-:S02]  /*0080*/  SHF.L.U32 R0, R0, 0x1, RZ ;  /* 0x0000000100007819 */ /* 0x002fc400000006ff */
[----:B---3--:R-:W-:Y:S02]  /*0090*/  SHF.R.S32.HI R3, RZ, 0x16, R5 ;  /* 0x00000016ff037819 */ /* 0x008fe40000011405 */
[----:B------:R-:W-:Y:S02]  /*00a0*/  LOP3.LUT R0, R0, 0x1fe, RZ, 0xc0, !PT ;  /* 0x000001fe00007812 */ /* 0x000fe400078ec0ff */
[----:B------:R-:W-:Y:S02]  /*00b0*/  SGXT R3, R3, 0x1 ;  /* 0x000000010303781a */ /* 0x000fe40000000200 */
[----:B------:R-:W-:Y:S02]  /*00c0*/  LEA R0, R5, R0, 0x9 ;  /* 0x0000000005007211 */ /* 0x000fe400078e48ff */
[----:B------:R-:W1:Y:S02]  /*00d0*/  LDC.64 R4, c[0x0][0x238] ;  /* 0x00008e00ff047b82 */ /* 0x000e640000000a00 */
[----:B------:R-:W-:-:S04]  /*00e0*/  LEA.HI R3, R3, R0, RZ, 0xc ;  /* 0x0000000003037211 */ /* 0x000fc800078f60ff */
[----:B------:R-:W-:-:S04]  /*00f0*/  SHF.R.S32.HI R3, RZ, 0xc, R3 ;  /* 0x0000000cff037819 */ /* 0x000fc80000011403 */
[----:B------:R-:W-:-:S04]  /*0100*/  LEA.HI R2, R3, R3, RZ, 0x5 ;  /* 0x0000000303027211 */ /* 0x000fc800078f28ff */
[----:B------:R-:W-:-:S04]  /*0110*/  LOP3.LUT R2, R2, 0xffffffe0, RZ, 0xc0, !PT ;  /* 0xffffffe002027812 */ /* 0x000fc800078ec0ff */
[----:B------:R-:W-:Y:S02]  /*0120*/  IADD3 R19, R3, -R2, RZ ;  /* 0x8000000203137210 */ /* 0x000fe40007ffe0ff */
[----:B------:R-:W3:Y:S03]  /*0130*/  LDC.64 R2, c[0x0][0x210] ;  /* 0x00008400ff027b82 */ /* 0x000ee60000000a00 */
[----:B--2---:R-:W-:-:S05]  /*0140*/  IMAD.WIDE R14, R19, 0x4, R14 ;  /* 0x00000004130e7825 */ /* 0x004fca00078e020e */
[----:B------:R2:W2:Y:S01]  /*0150*/  LDG.E.EL R18, desc[UR4][R14.64] ;  /* 0x000000040e127981 */ /* 0x0004a2000c2e1900 */
[----:B----4-:R-:W-:-:S04]  /*0160*/  IMAD.WIDE R10, R19, 0x4, R10 ;  /* 0x00000004130a7825 */ /* 0x010fc800078e020a */
[----:B-----5:R-:W-:Y:S01]  /*0170*/  IMAD.WIDE R12, R19, 0x4, R12 ;  /* 0x00000004130c7825 */ /* 0x020fe200078e020c */
[----:B------:R4:W5:Y:S04]  /*0180*/  LDG.E.EL R8, desc[UR4][R10.64] ;  /* 0x000000040a087981 */ /* 0x000968000c2e1900 */
[----:B------:R-:W5:Y:S01]  /*0190*/  LDG.E.EL R9, desc[UR4][R12.64] ;  /* 0x000000040c097981 */ /* 0x000f62000c2e1900 */
[----:B---3--:R-:W-:-:S05]  /*01a0*/  IMAD.WIDE R2, R0, 0x4, R2 ;  /* 0x0000000400027825 */ /* 0x008fca00078e0202 */
[----:B------:R-:W5:Y:S01]  /*01b0*/  LDG.E.64 R6, desc[UR4][R2.64] ;  /* 0x0000000402067981 */ /* 0x000f62000c1e1b00 */
[----:B0-2---:R-:W-:-:S04]  /*01c0*/  IMAD.WIDE R14, R19, 0x4, R16 ;  /* 0x00000004130e7825 */ /* 0x005fc800078e0210 */
[----:B-1----:R-:W-:Y:S02]  /*01d0*/  IMAD.WIDE R16, R19, 0x4, R4 ;  /* 0x0000000413107825 */ /* 0x002fe400078e0204 */
[----:B------:R-:W2:Y:S01]  /*01e0*/  LDG.E.EL R14, desc[UR4][R14.64] ;  /* 0x000000040e0e7981 */ /* 0x000ea2000c2e1900 */
[----:B----4-:R-:W-:Y:S01]  /*01f0*/  HFMA2.MMA R10, -RZ, RZ, 1.625, 0 ;  /* 0x3e800000ff0a7435 */ /* 0x010fe200000001ff */
[----:B------:R-:W0:Y:S02]  /*0200*/  LDC.64 R4, c[0x0][0x240] ;  /* 0x00009000ff047b82 */ /* 0x000e240000000a00 */
[----:B------:R-:W2:Y:S01]  /*0210*/  LDG.E.EL R17, desc[UR4][R16.64] ;  /* 0x0000000410117981 */ /* 0x000ea2000c2e1900 */
[----:B0-----:R-:W-:-:S04]  /*0220*/  IMAD.WIDE R4, R0, 0x4, R4 ;  /* 0x0000000400047825 */ /* 0x001fc800078e0204 */
[----:B------:R-:W-:-:S04]  /*0230*/  FADD R18, R18, 9.9999997473787516356e-06 ;  /* 0x3727c5ac12127421 */ /* 0x000fc80000000000 */
[----:B------:R-:W0:Y:S02]  /*0240*/  MUFU.SQRT R19, R18 ;  /* 0x0000001200137308 */ /* 0x000e240000002000 */
[C---:B0-----:R-:W-:Y:S02]  /*0250*/  FSETP.GT.AND P0, PT, R19.reuse, 8.50705917302346158658e+37, PT ;  /* 0x7e8000001300780b */ /* 0x041fe40003f04000 */
[----:B------:R-:W-:-:S11]  /*0260*/  FSETP.GEU.AND P1, PT, R19, 1.175494350822287508e-38, PT ;  /* 0x008000001300780b */ /* 0x000fd60003f2e000 */
[----:B------:R-:W-:-:S04]  /*0270*/  @P0 FMUL R19, R19, 0.25 ;  /* 0x3e80000013130820 */ /* 0x000fc80000400000 */
[----:B------:R-:W-:-:S06]  /*0280*/  @!P1 FMUL R19, R19, 16777216 ;  /* 0x4b80000013139820 */ /* 0x000fcc0000400000 */
[----:B------:R-:W0:Y:S01]  /*0290*/  MUFU.RCP R19, R19 ;  /* 0x0000001300137308 */ /* 0x000e220000001000 */
[----:B------:R-:W-:Y:S01]  /*02a0*/  FSEL R10, R10, 1, P0 ;  /* 0x3f8000000a0a7808 */ /* 0x000fe20000000000 */
[--C-:B-----5:R-:W-:Y:S01]  /*02b0*/  FADD R6, R6, R8.reuse ;  /* 0x0000000806067221 */ /* 0x120fe20000000000 */
[----:B------:R-:W-:-:S03]  /*02c0*/  FADD R7, R7, R8 ;  /* 0x0000000807077221 */ /* 0x000fc60000000000 */
[----:B------:R-:W-:Y:S01]  /*02d0*/  @!P1 FMUL R10, R10, 16777216 ;  /* 0x4b8000000a0a9820 */ /* 0x000fe20000400000 */
[C---:B------:R-:W-:Y:S01]  /*02e0*/  FADD R8, -R9.reuse, R6 ;  /* 0x0000000609087221 */ /* 0x040fe20000000100 */
[----:B------:R-:W-:Y:S02]  /*02f0*/  FADD R9, -R9, R7 ;  /* 0x0000000709097221 */ /* 0x000fe40000000100 */
[----:B0-----:R-:W-:-:S04]  /*0300*/  FMUL R10, R19, R10 ;  /* 0x0000000a130a7220 */ /* 0x001fc80000400000 */
[-C--:B------:R-:W-:Y:S01]  /*0310*/  FMUL R8, R8, R10.reuse ;  /* 0x0000000a08087220 */ /* 0x080fe20000400000 */
[----:B------:R-:W-:-:S03]  /*0320*/  FMUL R10, R9, R10 ;  /* 0x0000000a090a7220 */ /* 0x000fc60000400000 */
[C-C-:B--2---:R-:W-:Y:S01]  /*0330*/  FFMA R8, R14.reuse, R8, R17.reuse ;  /* 0x000000080e087223 */ /* 0x144fe20000000011 */
[----:B------:R-:W-:-:S04]  /*0340*/  FFMA R10, R14, R10, R17 ;  /* 0x0000000a0e0a7223 */ /* 0x000fc80000000011 */
[----:B------:R-:W-:Y:S02]  /*0350*/  FSETP.GEU.AND P0, PT, R8, RZ, PT ;  /* 0x000000ff0800720b */ /* 0x000fe40003f0e000 */
[----:B------:R-:W-:Y:S02]  /*0360*/  FSETP.GEU.AND P1, PT, R10, RZ, PT ;  /* 0x000000ff0a00720b */ /* 0x000fe40003f2e000 */
[----:B------:R-:W-:Y:S02]  /*0370*/  FSEL R8, R8, RZ, P0 ;  /* 0x000000ff08087208 */ /* 0x000fe40000000000 */
[----:B------:R-:W-:Y:S01]  /*0380*/  FSEL R9, R10, RZ, P1 ;  /* 0x000000ff0a097208 */ /* 0x000fe20000800000 */
[----:B------:R-:W-:Y:S04]  /*0390*/  STG.E.64 desc[UR4][R2.64], R6 ;  /* 0x0000000602007986 */ /* 0x000fe8000c101b04 */
[----:B------:R-:W-:Y:S01]  /*03a0*/  STG.E.64 desc[UR4][R4.64], R8 ;  /* 0x0000000804007986 */ /* 0x000fe2000c101b04 */
[----:B------:R-:W-:Y:S05]  /*03b0*/  EXIT ;  /* 0x000000000000794d */ /* 0x000fea0003800000 */
.L_x_0:
[----:B------:R-:W-:-:S00]  /*03c0*/  BRA `(.L_x_0) ;  /* 0xfffffffc00fc7947 */ /* 0x000fc0000383ffff */
[----:B------:R-:W-:-:S00]  /*03d0*/  NOP ;  /* 0x0000000000007918 */ /* 0x000fc00000000000 */
        /* <DEDUP_REMOVED lines=10> */
.L_x_1:


//--------------------- .nv.global.init           --------------------------
	.section	.nv.global.init,"aw",@progbits
.nv.global.init:
	.type		_$_str,@object
	.size		_$_str,(_$_str_$_2 - _$_str)
_$_str:
        /*0000*/ 	.byte	0x5f, 0x5f, 0x43, 0x55, 0x44, 0x41, 0x5f, 0x46, 0x54, 0x5a, 0x00
	.type		_$_str_$_2,@object
	.size		_$_str_$_2,(.L_1 - _$_str_$_2)
_$_str_$_2:
        /*000b*/ 	.byte	0x5f, 0x5f, 0x43, 0x55, 0x44, 0x41, 0x5f, 0x50, 0x52, 0x45, 0x43, 0x5f, 0x53, 0x51, 0x52, 0x54
        /*001b*/ 	.byte	0x00
.L_1:


//--------------------- .nv.constant0.triton_poi_fused__native_batch_norm_legit_no_training_convolution_relu_16 --------------------------
	.section	.nv.constant0.triton_poi_fused__native_batch_norm_legit_no_training_convolution_relu_16,"a",@progbits
	.sectionflags	@""
	.align	4
.nv.constant0.triton_poi_fused__native_batch_norm_legit_no_training_convolution_relu_16:
	.zero		588
